//
// Generated by NVIDIA NVVM Compiler
//
// Compiler Build ID: CL-36424714
// Cuda compilation tools, release 13.0, V13.0.88
// Based on NVVM 20.0.0
//

.version 9.0
.target sm_100
.address_size 64

	// .globl	_Z13EDGEDETECTIONPhS_ii

.visible .entry _Z13EDGEDETECTIONPhS_ii(
	.param .u64 .ptr .align 1 _Z13EDGEDETECTIONPhS_ii_param_0,
	.param .u64 .ptr .align 1 _Z13EDGEDETECTIONPhS_ii_param_1,
	.param .u32 _Z13EDGEDETECTIONPhS_ii_param_2,
	.param .u32 _Z13EDGEDETECTIONPhS_ii_param_3
)
{
	.reg .pred 	%p<4>;
	.reg .b16 	%rs<5>;
	.reg .b32 	%r<19>;
	.reg .b32 	%f<10>;
	.reg .b64 	%rd<14>;

	ld.param.u64 	%rd1, [_Z13EDGEDETECTIONPhS_ii_param_0];
	ld.param.u64 	%rd2, [_Z13EDGEDETECTIONPhS_ii_param_1];
	ld.param.u32 	%r3, [_Z13EDGEDETECTIONPhS_ii_param_2];
	ld.param.u32 	%r4, [_Z13EDGEDETECTIONPhS_ii_param_3];
	mov.u32 	%r6, %ctaid.x;
	mov.u32 	%r7, %ntid.x;
	mov.u32 	%r8, %tid.x;
	mad.lo.s32 	%r1, %r6, %r7, %r8;
	mov.u32 	%r9, %ctaid.y;
	mov.u32 	%r10, %ntid.y;
	mov.u32 	%r11, %tid.y;
	mad.lo.s32 	%r12, %r9, %r10, %r11;
	add.s32 	%r13, %r3, -1;
	setp.ge.s32 	%p1, %r1, %r13;
	add.s32 	%r14, %r4, -1;
	setp.ge.s32 	%p2, %r12, %r14;
	or.pred  	%p3, %p1, %p2;
	@%p3 bra 	$L__BB0_2;
	cvta.to.global.u64 	%rd3, %rd1;
	cvta.to.global.u64 	%rd4, %rd2;
	mul.lo.s32 	%r15, %r3, %r12;
	cvt.s64.s32 	%rd5, %r15;
	cvt.s64.s32 	%rd6, %r1;
	add.s64 	%rd7, %rd5, %rd6;
	add.s64 	%rd8, %rd3, %rd7;
	ld.global.u8 	%rs1, [%rd8+1];
	cvt.rn.f32.u16 	%f1, %rs1;
	add.s32 	%r16, %r15, %r1;
	add.s32 	%r17, %r16, %r3;
	cvt.s64.s32 	%rd9, %r17;
	add.s64 	%rd10, %rd3, %rd9;
	ld.global.u8 	%rs2, [%rd10];
	cvt.rn.f32.u16 	%f2, %rs2;
	ld.global.u8 	%rs3, [%rd10+1];
	cvt.rn.f32.u16 	%f3, %rs3;
	cvt.s64.s32 	%rd11, %r16;
	add.s64 	%rd12, %rd3, %rd11;
	ld.global.u8 	%rs4, [%rd12];
	cvt.rn.f32.u16 	%f4, %rs4;
	sub.f32 	%f5, %f1, %f2;
	sub.f32 	%f6, %f3, %f4;
	mul.f32 	%f7, %f6, %f6;
	fma.rn.f32 	%f8, %f5, %f5, %f7;
	sqrt.rn.f32 	%f9, %f8;
	cvt.rzi.u32.f32 	%r18, %f9;
	add.s64 	%rd13, %rd4, %rd11;
	st.global.u8 	[%rd13], %r18;
$L__BB0_2:
	ret;

}


// ===== COMPILED SASS (sm_100) =====

	.target	sm_100

	.elftype	@"ET_EXEC"


//--------------------- .note.nv.tkinfo           --------------------------
	.section	.note.nv.tkinfo,"",@"SHT_NOTE"
	.sectionflags	@"SHF_NOTE_NV_TKINFO"
	.tkinfo
        /*0018*/ 	.word	0x00000002
        /*0030*/ 	.string	""
        /*0030*/ 	.string	"ptxas"
        /*0030*/ 	.string	"Cuda compilation tools, release 13.0, V13.0.88"
        /*0030*/ 	.string	"Build cuda_13.0.r13.0/compiler.36424714_0"
        /*0030*/ 	.string	"-arch sm_100 -m 64 "



//--------------------- .note.nv.cuinfo           --------------------------
	.section	.note.nv.cuinfo,"",@"SHT_NOTE"
	.sectionflags	@"SHF_NOTE_NV_CUINFO"
        /*0018*/ 	.short	0x0002
        /*001a*/ 	.short	0x0064
        /*001c*/ 	.short	0x0082
	.zero		2


//--------------------- .nv.info                  --------------------------
	.section	.nv.info,"",@"SHT_CUDA_INFO"
	.align	4


	//----- nvinfo : EIATTR_REGCOUNT
	.align		4
        /*0000*/ 	.byte	0x04, 0x2f
        /*0002*/ 	.short	(.L_1 - .L_0)
	.align		4
.L_0:
        /*0004*/ 	.word	index@(_Z13EDGEDETECTIONPhS_ii)
        /*0008*/ 	.word	0x0000000f


	//----- nvinfo : EIATTR_FRAME_SIZE
	.align		4
.L_1:
        /*000c*/ 	.byte	0x04, 0x11
        /*000e*/ 	.short	(.L_3 - .L_2)
	.align		4
.L_2:
        /*0010*/ 	.word	index@($__internal_0_$__cuda_sm20_sqrt_rn_f32_slowpath)
        /*0014*/ 	.word	0x00000000


	//----- nvinfo : EIATTR_FRAME_SIZE
	.align		4
.L_3:
        /*0018*/ 	.byte	0x04, 0x11
        /*001a*/ 	.short	(.L_5 - .L_4)
	.align		4
.L_4:
        /*001c*/ 	.word	index@(_Z13EDGEDETECTIONPhS_ii)
        /*0020*/ 	.word	0x00000000


	//----- nvinfo : EIATTR_MIN_STACK_SIZE
	.align		4
.L_5:
        /*0024*/ 	.byte	0x04, 0x12
        /*0026*/ 	.short	(.L_7 - .L_6)
	.align		4
.L_6:
        /*0028*/ 	.word	index@(_Z13EDGEDETECTIONPhS_ii)
        /*002c*/ 	.word	0x00000000
.L_7:


//--------------------- .nv.compat                --------------------------
	.section	.nv.compat,"",@"SHT_CUDA_COMPAT_INFO"
	.align	4
        /*0000*/ 	.byte	0x02, 0x09, 0x00, 0x00, 0x02, 0x02, 0x01, 0x00, 0x02, 0x05, 0x05, 0x00, 0x03, 0x07, 0x01, 0x01
        /*0010*/ 	.byte	0x02, 0x03, 0x00, 0x00, 0x02, 0x06, 0x01, 0x00, 0x04, 0x0b, 0x08, 0x00, 0x01, 0x00, 0x00, 0x00
        /*0020*/ 	.byte	0x00, 0x00, 0x00, 0x00


//--------------------- .nv.info._Z13EDGEDETECTIONPhS_ii --------------------------
	.section	.nv.info._Z13EDGEDETECTIONPhS_ii,"",@"SHT_CUDA_INFO"
	.sectionflags	@""
	.align	4


	//----- nvinfo : EIATTR_CUDA_API_VERSION
	.align		4
        /*0000*/ 	.byte	0x04, 0x37
        /*0002*/ 	.short	(.L_9 - .L_8)
.L_8:
        /*0004*/ 	.word	0x00000082


	//----- nvinfo : EIATTR_KPARAM_INFO
	.align		4
.L_9:
        /*0008*/ 	.byte	0x04, 0x17
        /*000a*/ 	.short	(.L_11 - .L_10)
.L_10:
        /*000c*/ 	.word	0x00000000
        /*0010*/ 	.short	0x0003
        /*0012*/ 	.short	0x0014
        /*0014*/ 	.byte	0x00, 0xf0, 0x11, 0x00


	//----- nvinfo : EIATTR_KPARAM_INFO
	.align		4
.L_11:
        /*0018*/ 	.byte	0x04, 0x17
        /*001a*/ 	.short	(.L_13 - .L_12)
.L_12:
        /*001c*/ 	.word	0x00000000
        /*0020*/ 	.short	0x0002
        /*0022*/ 	.short	0x0010
        /*0024*/ 	.byte	0x00, 0xf0, 0x11, 0x00


	//----- nvinfo : EIATTR_KPARAM_INFO
	.align		4
.L_13:
        /*0028*/ 	.byte	0x04, 0x17
        /*002a*/ 	.short	(.L_15 - .L_14)
.L_14:
        /*002c*/ 	.word	0x00000000
        /*0030*/ 	.short	0x0001
        /*0032*/ 	.short	0x0008
        /*0034*/ 	.byte	0x00, 0xf5, 0x21, 0x00


	//----- nvinfo : EIATTR_KPARAM_INFO
	.align		4
.L_15:
        /*0038*/ 	.byte	0x04, 0x17
        /*003a*/ 	.short	(.L_17 - .L_16)
.L_16:
        /*003c*/ 	.word	0x00000000
        /*0040*/ 	.short	0x0000
        /*0042*/ 	.short	0x0000
        /*0044*/ 	.byte	0x00, 0xf5, 0x21, 0x00


	//----- nvinfo : EIATTR_SPARSE_MMA_MASK
	.align		4
.L_17:
        /*0048*/ 	.byte	0x03, 0x50
        /*004a*/ 	.short	0x0000


	//----- nvinfo : EIATTR_MAXREG_COUNT
	.align		4
        /*004c*/ 	.byte	0x03, 0x1b
        /*004e*/ 	.short	0x00ff


	//----- nvinfo : EIATTR_MERCURY_ISA_VERSION
	.align		4
        /*0050*/ 	.byte	0x03, 0x5f
        /*0052*/ 	.short	0x0101


	//----- nvinfo : EIATTR_VRC_CTA_INIT_COUNT
	.align		4
        /*0054*/ 	.byte	0x02, 0x4a
	.zero		1
	.zero		1


	//----- nvinfo : EIATTR_EXIT_INSTR_OFFSETS
	.align		4
        /*0058*/ 	.byte	0x04, 0x1c
        /*005a*/ 	.short	(.L_19 - .L_18)


	//   ....[0]....
.L_18:
        /*005c*/ 	.word	0x000000e0


	//   ....[1]....
        /*0060*/ 	.word	0x000003c0


	//----- nvinfo : EIATTR_CRS_STACK_SIZE
	.align		4
.L_19:
        /*0064*/ 	.byte	0x04, 0x1e
        /*0066*/ 	.short	(.L_21 - .L_20)
.L_20:
        /*0068*/ 	.word	0x00000000


	//----- nvinfo : EIATTR_CBANK_PARAM_SIZE
	.align		4
.L_21:
        /*006c*/ 	.byte	0x03, 0x19
        /*006e*/ 	.short	0x0018


	//----- nvinfo : EIATTR_PARAM_CBANK
	.align		4
        /*0070*/ 	.byte	0x04, 0x0a
        /*0072*/ 	.short	(.L_23 - .L_22)
	.align		4
.L_22:
        /*0074*/ 	.word	index@(.nv.constant0._Z13EDGEDETECTIONPhS_ii)
        /*0078*/ 	.short	0x0380
        /*007a*/ 	.short	0x0018


	//----- nvinfo : EIATTR_SW_WAR
	.align		4
.L_23:
        /*007c*/ 	.byte	0x04, 0x36
        /*007e*/ 	.short	(.L_25 - .L_24)
.L_24:
        /*0080*/ 	.word	0x00000008
.L_25:


//--------------------- .nv.callgraph             --------------------------
	.section	.nv.callgraph,"",@"SHT_CUDA_CALLGRAPH"
	.align	4
	.sectionentsize	8
	.align		4
        /*0000*/ 	.word	0x00000000
	.align		4
        /*0004*/ 	.word	0xffffffff
	.align		4
        /*0008*/ 	.word	0x00000000
	.align		4
        /*000c*/ 	.word	0xfffffffe
	.align		4
        /*0010*/ 	.word	0x00000000
	.align		4
        /*0014*/ 	.word	0xfffffffd
	.align		4
        /*0018*/ 	.word	0x00000000
	.align		4
        /*001c*/ 	.word	0xfffffffc


//--------------------- .text._Z13EDGEDETECTIONPhS_ii --------------------------
	.section	.text._Z13EDGEDETECTIONPhS_ii,"ax",@progbits
	.align	128
        .global         _Z13EDGEDETECTIONPhS_ii
        .type           _Z13EDGEDETECTIONPhS_ii,@function
        .size           _Z13EDGEDETECTIONPhS_ii,(.L_x_5 - _Z13EDGEDETECTIONPhS_ii)
        .other          _Z13EDGEDETECTIONPhS_ii,@"STO_CUDA_ENTRY STV_DEFAULT"
_Z13EDGEDETECTIONPhS_ii:
.text._Z13EDGEDETECTIONPhS_ii:
[----:B------:R-:W-:Y:S01]  /*0000*/  LDC R1, c[0x0][0x37c] ;  /* 0x0000df00ff017b82 */ /* 0x000fe20000000800 */
[----:B------:R-:W0:Y:S07]  /*0010*/  S2R R5, SR_TID.Y ;  /* 0x0000000000057919 */ /* 0x000e2e0000002200 */
[----:B------:R-:W1:Y:S01]  /*0020*/  LDC R6, c[0x0][0x360] ;  /* 0x0000d800ff067b82 */ /* 0x000e620000000800 */
[----:B------:R-:W2:Y:S01]  /*0030*/  LDCU.64 UR8, c[0x0][0x390] ;  /* 0x00007200ff0877ac */ /* 0x000ea20008000a00 */
[----:B------:R-:W1:Y:S06]  /*0040*/  S2R R3, SR_TID.X ;  /* 0x0000000000037919 */ /* 0x000e6c0000002100 */
[----:B------:R-:W0:Y:S08]  /*0050*/  S2UR UR5, SR_CTAID.Y ;  /* 0x00000000000579c3 */ /* 0x000e300000002600 */
[----:B------:R-:W0:Y:S01]  /*0060*/  LDC R0, c[0x0][0x364] ;  /* 0x0000d900ff007b82 */ /* 0x000e220000000800 */
[----:B--2---:R-:W-:-:S07]  /*0070*/  UIADD3 UR4, UPT, UPT, UR9, -0x1, URZ ;  /* 0xffffffff09047890 */ /* 0x004fce000fffe0ff */
[----:B------:R-:W1:Y:S01]  /*0080*/  S2UR UR6, SR_CTAID.X ;  /* 0x00000000000679c3 */ /* 0x000e620000002500 */
[----:B0-----:R-:W-:Y:S01]  /*0090*/  IMAD R0, R0, UR5, R5 ;  /* 0x0000000500007c24 */ /* 0x001fe2000f8e0205 */
[----:B------:R-:W-:-:S04]  /*00a0*/  UIADD3 UR5, UPT, UPT, UR8, -0x1, URZ ;  /* 0xffffffff08057890 */ /* 0x000fc8000fffe0ff */
[----:B------:R-:W-:Y:S01]  /*00b0*/  ISETP.GE.AND P0, PT, R0, UR4, PT ;  /* 0x0000000400007c0c */ /* 0x000fe2000bf06270 */
[----:B-1----:R-:W-:-:S05]  /*00c0*/  IMAD R6, R6, UR6, R3 ;  /* 0x0000000606067c24 */ /* 0x002fca000f8e0203 */
[----:B------:R-:W-:-:S13]  /*00d0*/  ISETP.GE.OR P0, PT, R6, UR5, P0 ;  /* 0x0000000506007c0c */ /* 0x000fda0008706670 */
[----:B------:R-:W-:Y:S05]  /*00e0*/  @P0 EXIT ;  /* 0x000000000000094d */ /* 0x000fea0003800000 */
[----:B------:R-:W0:Y:S01]  /*00f0*/  LDCU.64 UR6, c[0x0][0x380] ;  /* 0x00007000ff0677ac */ /* 0x000e220008000a00 */
[----:B------:R-:W-:Y:S01]  /*0100*/  IMAD R3, R0, UR8, RZ ;  /* 0x0000000800037c24 */ /* 0x000fe2000f8e02ff */
[----:B------:R-:W-:Y:S01]  /*0110*/  SHF.R.S32.HI R0, RZ, 0x1f, R6 ;  /* 0x0000001fff007819 */ /* 0x000fe20000011406 */
[----:B------:R-:W1:Y:S02]  /*0120*/  LDCU.64 UR4, c[0x0][0x358] ;  /* 0x00006b00ff0477ac */ /* 0x000e640008000a00 */
[----:B------:R-:W-:-:S04]  /*0130*/  IMAD.IADD R2, R6, 0x1, R3 ;  /* 0x0000000106027824 */ /* 0x000fc800078e0203 */
[C---:B------:R-:W-:Y:S01]  /*0140*/  VIADD R5, R2.reuse, UR8 ;  /* 0x0000000802057c36 */ /* 0x040fe20008000000 */
[----:B------:R-:W-:Y:S02]  /*0150*/  SHF.R.S32.HI R12, RZ, 0x1f, R2 ;  /* 0x0000001fff0c7819 */ /* 0x000fe40000011402 */
[----:B0-----:R-:W-:Y:S02]  /*0160*/  IADD3 R8, P3, PT, R2, UR6, RZ ;  /* 0x0000000602087c10 */ /* 0x001fe4000ff7e0ff */
[----:B------:R-:W-:Y:S02]  /*0170*/  IADD3 R4, P2, PT, R5, UR6, RZ ;  /* 0x0000000605047c10 */ /* 0x000fe4000ff5e0ff */
[----:B------:R-:W-:Y:S02]  /*0180*/  IADD3 R6, P0, P1, R3, UR6, R6 ;  /* 0x0000000603067c10 */ /* 0x000fe4000f91e006 */
[----:B------:R-:W-:Y:S02]  /*0190*/  SHF.R.S32.HI R3, RZ, 0x1f, R3 ;  /* 0x0000001fff037819 */ /* 0x000fe40000011403 */
[----:B------:R-:W-:-:S02]  /*01a0*/  IADD3.X R9, PT, PT, R12, UR7, RZ, P3, !PT ;  /* 0x000000070c097c10 */ /* 0x000fc40009ffe4ff */
[----:B------:R-:W-:Y:S02]  /*01b0*/  LEA.HI.X.SX32 R5, R5, UR7, 0x1, P2 ;  /* 0x0000000705057c11 */ /* 0x000fe400090f0eff */
[----:B------:R-:W-:Y:S01]  /*01c0*/  IADD3.X R7, PT, PT, R3, UR7, R0, P0, P1 ;  /* 0x0000000703077c10 */ /* 0x000fe200087e2400 */
[----:B-1----:R-:W2:Y:S04]  /*01d0*/  LDG.E.U8 R8, desc[UR4][R8.64] ;  /* 0x0000000408087981 */ /* 0x002ea8000c1e1100 */
[----:B------:R-:W3:Y:S04]  /*01e0*/  LDG.E.U8 R0, desc[UR4][R4.64+0x1] ;  /* 0x0000010404007981 */ /* 0x000ee8000c1e1100 */
[----:B------:R-:W4:Y:S04]  /*01f0*/  LDG.E.U8 R6, desc[UR4][R6.64+0x1] ;  /* 0x0000010406067981 */ /* 0x000f28000c1e1100 */
[----:B------:R-:W5:Y:S01]  /*0200*/  LDG.E.U8 R3, desc[UR4][R4.64] ;  /* 0x0000000404037981 */ /* 0x000f62000c1e1100 */
[----:B------:R-:W-:Y:S01]  /*0210*/  BSSY.RECONVERGENT B0, `(.L_x_0) ;  /* 0x0000015000007945 */ /* 0x000fe20003800200 */
[----:B--2---:R-:W-:-:S02]  /*0220*/  I2FP.F32.U32 R11, R8 ;  /* 0x00000008000b7245 */ /* 0x004fc40000201000 */
[----:B---3--:R-:W-:Y:S02]  /*0230*/  I2FP.F32.U32 R10, R0 ;  /* 0x00000000000a7245 */ /* 0x008fe40000201000 */
[----:B----4-:R-:W-:-:S03]  /*0240*/  I2FP.F32.U32 R0, R6 ;  /* 0x0000000600007245 */ /* 0x010fc60000201000 */
[----:B------:R-:W-:Y:S01]  /*0250*/  FADD R10, R10, -R11 ;  /* 0x8000000b0a0a7221 */ /* 0x000fe20000000000 */
[----:B-----5:R-:W-:-:S05]  /*0260*/  I2FP.F32.U32 R3, R3 ;  /* 0x0000000300037245 */ /* 0x020fca0000201000 */
[----:B------:R-:W-:Y:S01]  /*0270*/  FADD R0, R0, -R3 ;  /* 0x8000000300007221 */ /* 0x000fe20000000000 */
[----:B------:R-:W-:-:S04]  /*0280*/  FMUL R3, R10, R10 ;  /* 0x0000000a0a037220 */ /* 0x000fc80000400000 */
[----:B------:R-:W-:-:S04]  /*0290*/  FFMA R0, R0, R0, R3 ;  /* 0x0000000000007223 */ /* 0x000fc80000000003 */
[----:B------:R0:W1:Y:S01]  /*02a0*/  MUFU.RSQ R3, R0 ;  /* 0x0000000000037308 */ /* 0x0000620000001400 */
[----:B------:R-:W-:-:S04]  /*02b0*/  IADD3 R8, PT, PT, R0, -0xd000000, RZ ;  /* 0xf300000000087810 */ /* 0x000fc80007ffe0ff */
[----:B------:R-:W-:-:S13]  /*02c0*/  ISETP.GT.U32.AND P0, PT, R8, 0x727fffff, PT ;  /* 0x727fffff0800780c */ /* 0x000fda0003f04070 */
[----:B01----:R-:W-:Y:S05]  /*02d0*/  @!P0 BRA `(.L_x_1) ;  /* 0x0000000000108947 */ /* 0x003fea0003800000 */
[----:B------:R-:W-:-:S07]  /*02e0*/  MOV R8, 0x300 ;  /* 0x0000030000087802 */ /* 0x000fce0000000f00 */
[----:B------:R-:W-:Y:S05]  /*02f0*/  CALL.REL.NOINC `($__internal_0_$__cuda_sm20_sqrt_rn_f32_slowpath) ;  /* 0x0000000000347944 */ /* 0x000fea0003c00000 */
[----:B------:R-:W-:Y:S01]  /*0300*/  IMAD.MOV.U32 R0, RZ, RZ, R3 ;  /* 0x000000ffff007224 */ /* 0x000fe200078e0003 */
[----:B------:R-:W-:Y:S06]  /*0310*/  BRA `(.L_x_2) ;  /* 0x0000000000107947 */ /* 0x000fec0003800000 */
.L_x_1:
[----:B------:R-:W-:Y:S01]  /*0320*/  FMUL.FTZ R5, R0, R3 ;  /* 0x0000000300057220 */ /* 0x000fe20000410000 */
[----:B------:R-:W-:-:S03]  /*0330*/  FMUL.FTZ R3, R3, 0.5 ;  /* 0x3f00000003037820 */ /* 0x000fc60000410000 */
[----:B------:R-:W-:-:S04]  /*0340*/  FFMA R0, -R5, R5, R0 ;  /* 0x0000000505007223 */ /* 0x000fc80000000100 */
[----:B------:R-:W-:-:S07]  /*0350*/  FFMA R0, R0, R3, R5 ;  /* 0x0000000300007223 */ /* 0x000fce0000000005 */
.L_x_2:
[----:B------:R-:W-:Y:S05]  /*0360*/  BSYNC.RECONVERGENT B0 ;  /* 0x0000000000007941 */ /* 0x000fea0003800200 */
.L_x_0:
[----:B------:R-:W0:Y:S01]  /*0370*/  LDCU.64 UR6, c[0x0][0x388] ;  /* 0x00007100ff0677ac */ /* 0x000e220008000a00 */
[----:B------:R-:W1:Y:S01]  /*0380*/  F2I.U32.TRUNC.NTZ R5, R0 ;  /* 0x0000000000057305 */ /* 0x000e62000020f000 */
[----:B0-----:R-:W-:-:S04]  /*0390*/  IADD3 R2, P0, PT, R2, UR6, RZ ;  /* 0x0000000602027c10 */ /* 0x001fc8000ff1e0ff */
[----:B------:R-:W-:-:S05]  /*03a0*/  IADD3.X R3, PT, PT, R12, UR7, RZ, P0, !PT ;  /* 0x000000070c037c10 */ /* 0x000fca00087fe4ff */
[----:B-1----:R-:W-:Y:S01]  /*03b0*/  STG.E.U8 desc[UR4][R2.64], R5 ;  /* 0x0000000502007986 */ /* 0x002fe2000c101104 */
[----:B------:R-:W-:Y:S05]  /*03c0*/  EXIT ;  /* 0x000000000000794d */ /* 0x000fea0003800000 */
        .weak           $__internal_0_$__cuda_sm20_sqrt_rn_f32_slowpath
        .type           $__internal_0_$__cuda_sm20_sqrt_rn_f32_slowpath,@function
        .size           $__internal_0_$__cuda_sm20_sqrt_rn_f32_slowpath,(.L_x_5 - $__internal_0_$__cuda_sm20_sqrt_rn_f32_slowpath)
$__internal_0_$__cuda_sm20_sqrt_rn_f32_slowpath:
[----:B------:R-:W-:-:S13]  /*03d0*/  LOP3.LUT P0, RZ, R0, 0x7fffffff, RZ, 0xc0, !PT ;  /* 0x7fffffff00ff7812 */ /* 0x000fda000780c0ff */
[----:B------:R-:W-:Y:S01]  /*03e0*/  @!P0 MOV R3, R0 ;  /* 0x0000000000038202 */ /* 0x000fe20000000f00 */
[----:B------:R-:W-:Y:S06]  /*03f0*/  @!P0 BRA `(.L_x_3) ;  /* 0x0000000000408947 */ /* 0x000fec0003800000 */
[----:B------:R-:W-:-:S13]  /*0400*/  FSETP.GEU.FTZ.AND P0, PT, R0, RZ, PT ;  /* 0x000000ff0000720b */ /* 0x000fda0003f1e000 */
[----:B------:R-:W-:Y:S01]  /*0410*/  @!P0 IMAD.MOV.U32 R3, RZ, RZ, 0x7fffffff ;  /* 0x7fffffffff038424 */ /* 0x000fe200078e00ff */
[----:B------:R-:W-:Y:S06]  /*0420*/  @!P0 BRA `(.L_x_3) ;  /* 0x0000000000348947 */ /* 0x000fec0003800000 */
[----:B------:R-:W-:-:S13]  /*0430*/  FSETP.GTU.FTZ.AND P0, PT, |R0|, +INF , PT ;  /* 0x7f8000000000780b */ /* 0x000fda0003f1c200 */
[----:B------:R-:W-:Y:S01]  /*0440*/  @P0 FADD.FTZ R3, R0, 1 ;  /* 0x3f80000000030421 */ /* 0x000fe20000010000 */
[----:B------:R-:W-:Y:S06]  /*0450*/  @P0 BRA `(.L_x_3) ;  /* 0x0000000000280947 */ /* 0x000fec0003800000 */
[----:B------:R-:W-:-:S13]  /*0460*/  FSETP.NEU.FTZ.AND P0, PT, |R0|, +INF , PT ;  /* 0x7f8000000000780b */ /* 0x000fda0003f1d200 */
[----:B------:R-:W-:-:S04]  /*0470*/  @P0 FFMA R4, R0, 1.84467440737095516160e+19, RZ ;  /* 0x5f80000000040823 */ /* 0x000fc800000000ff */
[----:B------:R-:W0:Y:S02]  /*0480*/  @P0 MUFU.RSQ R3, R4 ;  /* 0x0000000400030308 */ /* 0x000e240000001400 */
[----:B0-----:R-:W-:Y:S01]  /*0490*/  @P0 FMUL.FTZ R5, R4, R3 ;  /* 0x0000000304050220 */ /* 0x001fe20000410000 */
[----:B------:R-:W-:Y:S01]  /*04a0*/  @P0 FMUL.FTZ R7, R3, 0.5 ;  /* 0x3f00000003070820 */ /* 0x000fe20000410000 */
[----:B------:R-:W-:Y:S02]  /*04b0*/  @!P0 MOV R3, R0 ;  /* 0x0000000000038202 */ /* 0x000fe40000000f00 */
[----:B------:R-:W-:-:S04]  /*04c0*/  @P0 FADD.FTZ R6, -R5, -RZ ;  /* 0x800000ff05060221 */ /* 0x000fc80000010100 */
[----:B------:R-:W-:-:S04]  /*04d0*/  @P0 FFMA R6, R5, R6, R4 ;  /* 0x0000000605060223 */ /* 0x000fc80000000004 */
[----:B------:R-:W-:-:S04]  /*04e0*/  @P0 FFMA R6, R6, R7, R5 ;  /* 0x0000000706060223 */ /* 0x000fc80000000005 */
[----:B------:R-:W-:-:S07]  /*04f0*/  @P0 FMUL.FTZ R3, R6, 2.3283064365386962891e-10 ;  /* 0x2f80000006030820 */ /* 0x000fce0000410000 */
.L_x_3:
[----:B------:R-:W-:Y:S02]  /*0500*/  HFMA2 R5, -RZ, RZ, 0, 0 ;  /* 0x00000000ff057431 */ /* 0x000fe400000001ff */
[----:B------:R-:W-:-:S04]  /*0510*/  IMAD.MOV.U32 R4, RZ, RZ, R8 ;  /* 0x000000ffff047224 */ /* 0x000fc800078e0008 */
[----:B------:R-:W-:Y:S05]  /*0520*/  RET.REL.NODEC R4 `(_Z13EDGEDETECTIONPhS_ii) ;  /* 0xfffffff804b47950 */ /* 0x000fea0003c3ffff */
.L_x_4:
[----:B------:R-:W-:-:S00]  /*0530*/  BRA `(.L_x_4) ;  /* 0xfffffffc00fc7947 */ /* 0x000fc0000383ffff */
[----:B------:R-:W-:-:S00]  /*0540*/  NOP ;  /* 0x0000000000007918 */ /* 0x000fc00000000000 */
        /* <DEDUP_REMOVED lines=11> */
.L_x_5:


//--------------------- .nv.shared.reserved.0     --------------------------
	.section	.nv.shared.reserved.0,"aw",@nobits
	.weak		__nv_reservedSMEM_offset_0_alias
	.size		__nv_reservedSMEM_offset_0_alias, 0, 64
	.other		__nv_reservedSMEM_offset_0_alias,@"STO_CUDA_RESERVED_SHARED STV_DEFAULT"
__nv_reservedSMEM_offset_0_alias:
	.zero		0
	.zero		64


//--------------------- .nv.constant0._Z13EDGEDETECTIONPhS_ii --------------------------
	.section	.nv.constant0._Z13EDGEDETECTIONPhS_ii,"a",@progbits
	.sectionflags	@""
	.align	4
.nv.constant0._Z13EDGEDETECTIONPhS_ii:
	.zero		920


//--------------------- SYMBOLS --------------------------

	.type		.nv.reservedSmem.offset0,@object
	.size		.nv.reservedSmem.offset0,0x4
